//
// Generated by NVIDIA NVVM Compiler
//
// Compiler Build ID: CL-36424714
// Cuda compilation tools, release 13.0, V13.0.88
// Based on NVVM 20.0.0
//

.version 9.0
.target sm_100
.address_size 64

	// .globl	_Z10helloWorldv
.extern .func  (.param .b32 func_retval0) vprintf
(
	.param .b64 vprintf_param_0,
	.param .b64 vprintf_param_1
)
;
.global .align 1 .b8 $str[24] = {72, 101, 108, 108, 111, 32, 87, 111, 114, 108, 100, 32, 102, 114, 111, 114, 109, 32, 71, 80, 85, 33, 10};

.visible .entry _Z10helloWorldv()
{
	.reg .b32 	%r<3>;
	.reg .b64 	%rd<3>;

	mov.u64 	%rd1, $str;
	cvta.global.u64 	%rd2, %rd1;
	{ // callseq 0, 0
	.param .b64 param0;
	st.param.b64 	[param0], %rd2;
	.param .b64 param1;
	st.param.b64 	[param1], 0;
	.param .b32 retval0;
	call.uni (retval0), 
	vprintf, 
	(
	param0, 
	param1
	);
	ld.param.b32 	%r1, [retval0];
	} // callseq 0
	ret;

}


// ===== COMPILED SASS (sm_100) =====

	.target	sm_100

	.elftype	@"ET_EXEC"


//--------------------- .note.nv.tkinfo           --------------------------
	.section	.note.nv.tkinfo,"",@"SHT_NOTE"
	.sectionflags	@"SHF_NOTE_NV_TKINFO"
	.tkinfo
        /*0018*/ 	.word	0x00000002
        /*0030*/ 	.string	""
        /*0030*/ 	.string	"ptxas"
        /*0030*/ 	.string	"Cuda compilation tools, release 13.0, V13.0.88"
        /*0030*/ 	.string	"Build cuda_13.0.r13.0/compiler.36424714_0"
        /*0030*/ 	.string	"-arch sm_100 -m 64 "



//--------------------- .note.nv.cuinfo           --------------------------
	.section	.note.nv.cuinfo,"",@"SHT_NOTE"
	.sectionflags	@"SHF_NOTE_NV_CUINFO"
        /*0018*/ 	.short	0x0002
        /*001a*/ 	.short	0x0064
        /*001c*/ 	.short	0x0082
	.zero		2


//--------------------- .nv.info                  --------------------------
	.section	.nv.info,"",@"SHT_CUDA_INFO"
	.align	4


	//----- nvinfo : EIATTR_REGCOUNT
	.align		4
        /*0000*/ 	.byte	0x04, 0x2f
        /*0002*/ 	.short	(.L_2 - .L_1)
	.align		4
.L_1:
        /*0004*/ 	.word	index@(_Z10helloWorldv)
        /*0008*/ 	.word	0x00000018


	//----- nvinfo : EIATTR_FRAME_SIZE
	.align		4
.L_2:
        /*000c*/ 	.byte	0x04, 0x11
        /*000e*/ 	.short	(.L_4 - .L_3)
	.align		4
.L_3:
        /*0010*/ 	.word	index@(_Z10helloWorldv)
        /*0014*/ 	.word	0x00000000


	//----- nvinfo : EIATTR_MIN_STACK_SIZE
	.align		4
.L_4:
        /*0018*/ 	.byte	0x04, 0x12
        /*001a*/ 	.short	(.L_6 - .L_5)
	.align		4
.L_5:
        /*001c*/ 	.word	index@(_Z10helloWorldv)
        /*0020*/ 	.word	0x00000000
.L_6:


//--------------------- .nv.compat                --------------------------
	.section	.nv.compat,"",@"SHT_CUDA_COMPAT_INFO"
	.align	4
        /*0000*/ 	.byte	0x02, 0x09, 0x00, 0x00, 0x02, 0x02, 0x01, 0x00, 0x02, 0x05, 0x05, 0x00, 0x03, 0x07, 0x01, 0x01
        /*0010*/ 	.byte	0x02, 0x03, 0x00, 0x00, 0x02, 0x06, 0x01, 0x00, 0x04, 0x0b, 0x08, 0x00, 0x09, 0x00, 0x00, 0x00
        /*0020*/ 	.byte	0x00, 0x00, 0x00, 0x00


//--------------------- .nv.info._Z10helloWorldv  --------------------------
	.section	.nv.info._Z10helloWorldv,"",@"SHT_CUDA_INFO"
	.sectionflags	@""
	.align	4


	//----- nvinfo : EIATTR_CUDA_API_VERSION
	.align		4
        /*0000*/ 	.byte	0x04, 0x37
        /*0002*/ 	.short	(.L_8 - .L_7)
.L_7:
        /*0004*/ 	.word	0x00000082


	//----- nvinfo : EIATTR_SPARSE_MMA_MASK
	.align		4
.L_8:
        /*0008*/ 	.byte	0x03, 0x50
        /*000a*/ 	.short	0x0000


	//----- nvinfo : EIATTR_MAXREG_COUNT
	.align		4
        /*000c*/ 	.byte	0x03, 0x1b
        /*000e*/ 	.short	0x00ff


	//----- nvinfo : EIATTR_EXTERNS
	.align		4
        /*0010*/ 	.byte	0x04, 0x0f
        /*0012*/ 	.short	(.L_10 - .L_9)


	//   ....[0]....
	.align		4
.L_9:
        /*0014*/ 	.word	index@(vprintf)


	//----- nvinfo : EIATTR_MERCURY_ISA_VERSION
	.align		4
.L_10:
        /*0018*/ 	.byte	0x03, 0x5f
        /*001a*/ 	.short	0x0101


	//----- nvinfo : EIATTR_VRC_CTA_INIT_COUNT
	.align		4
        /*001c*/ 	.byte	0x02, 0x4a
	.zero		1
	.zero		1


	//----- nvinfo : EIATTR_SYSCALL_OFFSETS
	.align		4
        /*0020*/ 	.byte	0x04, 0x46
        /*0022*/ 	.short	(.L_12 - .L_11)


	//   ....[0]....
.L_11:
        /*0024*/ 	.word	0x00000080


	//----- nvinfo : EIATTR_EXIT_INSTR_OFFSETS
	.align		4
.L_12:
        /*0028*/ 	.byte	0x04, 0x1c
        /*002a*/ 	.short	(.L_14 - .L_13)


	//   ....[0]....
.L_13:
        /*002c*/ 	.word	0x00000090


	//----- nvinfo : EIATTR_SW_WAR
	.align		4
.L_14:
        /*0030*/ 	.byte	0x04, 0x36
        /*0032*/ 	.short	(.L_16 - .L_15)
.L_15:
        /*0034*/ 	.word	0x00000008
.L_16:


//--------------------- .nv.callgraph             --------------------------
	.section	.nv.callgraph,"",@"SHT_CUDA_CALLGRAPH"
	.align	4
	.sectionentsize	8
	.align		4
        /*0000*/ 	.word	0x00000000
	.align		4
        /*0004*/ 	.word	0xffffffff
	.align		4
        /*0008*/ 	.word	index@(_Z10helloWorldv)
	.align		4
        /*000c*/ 	.word	index@(vprintf)
	.align		4
        /*0010*/ 	.word	0x00000000
	.align		4
        /*0014*/ 	.word	0xfffffffe
	.align		4
        /*0018*/ 	.word	0x00000000
	.align		4
        /*001c*/ 	.word	0xfffffffd
	.align		4
        /*0020*/ 	.word	0x00000000
	.align		4
        /*0024*/ 	.word	0xfffffffc


//--------------------- .nv.constant4             --------------------------
	.section	.nv.constant4,"a",@progbits
	.align	8
	.align		8
.nv.constant4:
        /*0000*/ 	.dword	vprintf
	.align		8
        /*0008*/ 	.dword	$str


//--------------------- .text._Z10helloWorldv     --------------------------
	.section	.text._Z10helloWorldv,"ax",@progbits
	.align	128
        .global         _Z10helloWorldv
        .type           _Z10helloWorldv,@function
        .size           _Z10helloWorldv,(.L_x_2 - _Z10helloWorldv)
        .other          _Z10helloWorldv,@"STO_CUDA_ENTRY STV_DEFAULT"
_Z10helloWorldv:
.text._Z10helloWorldv:
[----:B------:R-:W0:Y:S01]  /*0000*/  LDC R1, c[0x0][0x37c] ;  /* 0x0000df00ff017b82 */ /* 0x000e220000000800 */
[----:B------:R-:W-:Y:S01]  /*0010*/  MOV R0, 0x0 ;  /* 0x0000000000007802 */ /* 0x000fe20000000f00 */
[----:B------:R-:W1:Y:S01]  /*0020*/  LDCU.64 UR4, c[0x4][0x8] ;  /* 0x01000100ff0477ac */ /* 0x000e620008000a00 */
[----:B------:R-:W-:-:S05]  /*0030*/  CS2R R6, SRZ ;  /* 0x0000000000067805 */ /* 0x000fca000001ff00 */
[----:B------:R2:W3:Y:S01]  /*0040*/  LDC.64 R2, c[0x4][R0] ;  /* 0x0100000000027b82 */ /* 0x0004e20000000a00 */
[----:B-1----:R-:W-:Y:S02]  /*0050*/  IMAD.U32 R4, RZ, RZ, UR4 ;  /* 0x00000004ff047e24 */ /* 0x002fe4000f8e00ff */
[----:B--2---:R-:W-:-:S07]  /*0060*/  IMAD.U32 R5, RZ, RZ, UR5 ;  /* 0x00000005ff057e24 */ /* 0x004fce000f8e00ff */
[----:B------:R-:W-:-:S07]  /*0070*/  LEPC R20, `(.L_x_0) ;  /* 0x000000001014794e */ /* 0x000fce0000000000 */
[----:B0--3--:R-:W-:Y:S05]  /*0080*/  CALL.ABS.NOINC R2 ;  /* 0x0000000002007343 */ /* 0x009fea0003c00000 */
.L_x_0:
[----:B------:R-:W-:Y:S05]  /*0090*/  EXIT ;  /* 0x000000000000794d */ /* 0x000fea0003800000 */
.L_x_1:
[----:B------:R-:W-:-:S00]  /*00a0*/  BRA `(.L_x_1) ;  /* 0xfffffffc00fc7947 */ /* 0x000fc0000383ffff */
[----:B------:R-:W-:-:S00]  /*00b0*/  NOP ;  /* 0x0000000000007918 */ /* 0x000fc00000000000 */
        /* <DEDUP_REMOVED lines=12> */
.L_x_2:


//--------------------- .nv.global.init           --------------------------
	.section	.nv.global.init,"aw",@progbits
.nv.global.init:
	.type		$str,@object
	.size		$str,(.L_0 - $str)
$str:
        /*0000*/ 	.byte	0x48, 0x65, 0x6c, 0x6c, 0x6f, 0x20, 0x57, 0x6f, 0x72, 0x6c, 0x64, 0x20, 0x66, 0x72, 0x6f, 0x72
        /*0010*/ 	.byte	0x6d, 0x20, 0x47, 0x50, 0x55, 0x21, 0x0a, 0x00
.L_0:


//--------------------- .nv.shared.reserved.0     --------------------------
	.section	.nv.shared.reserved.0,"aw",@nobits
	.weak		__nv_reservedSMEM_offset_0_alias
	.size		__nv_reservedSMEM_offset_0_alias, 0, 64
	.other		__nv_reservedSMEM_offset_0_alias,@"STO_CUDA_RESERVED_SHARED STV_DEFAULT"
__nv_reservedSMEM_offset_0_alias:
	.zero		0
	.zero		64


//--------------------- .nv.constant0._Z10helloWorldv --------------------------
	.section	.nv.constant0._Z10helloWorldv,"a",@progbits
	.sectionflags	@""
	.align	4
.nv.constant0._Z10helloWorldv:
	.zero		896


//--------------------- SYMBOLS --------------------------

	.type		.nv.reservedSmem.offset0,@object
	.size		.nv.reservedSmem.offset0,0x4
	.type		vprintf,@function
